//
// Generated by NVIDIA NVVM Compiler
//
// Compiler Build ID: CL-36424714
// Cuda compilation tools, release 13.0, V13.0.88
// Based on NVVM 20.0.0
//

.version 9.0
.target sm_100
.address_size 64

	// .globl	_Z6VecAddPfS_S_
.global .align 1 .b8 _ZN34_INTERNAL_1e98b89f_4_k_cu_bb20ad834cuda3std3__45__cpo5beginE[1];
.global .align 1 .b8 _ZN34_INTERNAL_1e98b89f_4_k_cu_bb20ad834cuda3std3__45__cpo3endE[1];
.global .align 1 .b8 _ZN34_INTERNAL_1e98b89f_4_k_cu_bb20ad834cuda3std3__45__cpo6cbeginE[1];
.global .align 1 .b8 _ZN34_INTERNAL_1e98b89f_4_k_cu_bb20ad834cuda3std3__45__cpo4cendE[1];
.global .align 1 .b8 _ZN34_INTERNAL_1e98b89f_4_k_cu_bb20ad834cuda3std3__45__cpo6rbeginE[1];
.global .align 1 .b8 _ZN34_INTERNAL_1e98b89f_4_k_cu_bb20ad834cuda3std3__45__cpo4rendE[1];
.global .align 1 .b8 _ZN34_INTERNAL_1e98b89f_4_k_cu_bb20ad834cuda3std3__45__cpo7crbeginE[1];
.global .align 1 .b8 _ZN34_INTERNAL_1e98b89f_4_k_cu_bb20ad834cuda3std3__45__cpo5crendE[1];
.global .align 1 .b8 _ZN34_INTERNAL_1e98b89f_4_k_cu_bb20ad834cuda3std3__436_GLOBAL__N__1e98b89f_4_k_cu_bb20ad836ignoreE[1];
.global .align 1 .b8 _ZN34_INTERNAL_1e98b89f_4_k_cu_bb20ad834cuda3std3__419piecewise_constructE[1];
.global .align 1 .b8 _ZN34_INTERNAL_1e98b89f_4_k_cu_bb20ad834cuda3std3__48in_placeE[1];
.global .align 1 .b8 _ZN34_INTERNAL_1e98b89f_4_k_cu_bb20ad834cuda3std3__420unreachable_sentinelE[1];
.global .align 1 .b8 _ZN34_INTERNAL_1e98b89f_4_k_cu_bb20ad834cuda3std3__47nulloptE[1];
.global .align 1 .b8 _ZN34_INTERNAL_1e98b89f_4_k_cu_bb20ad834cuda3std3__48unexpectE[1];
.global .align 1 .b8 _ZN34_INTERNAL_1e98b89f_4_k_cu_bb20ad834cuda3std6ranges3__45__cpo4swapE[1];
.global .align 1 .b8 _ZN34_INTERNAL_1e98b89f_4_k_cu_bb20ad834cuda3std6ranges3__45__cpo9iter_moveE[1];
.global .align 1 .b8 _ZN34_INTERNAL_1e98b89f_4_k_cu_bb20ad834cuda3std6ranges3__45__cpo5beginE[1];
.global .align 1 .b8 _ZN34_INTERNAL_1e98b89f_4_k_cu_bb20ad834cuda3std6ranges3__45__cpo3endE[1];
.global .align 1 .b8 _ZN34_INTERNAL_1e98b89f_4_k_cu_bb20ad834cuda3std6ranges3__45__cpo6cbeginE[1];
.global .align 1 .b8 _ZN34_INTERNAL_1e98b89f_4_k_cu_bb20ad834cuda3std6ranges3__45__cpo4cendE[1];
.global .align 1 .b8 _ZN34_INTERNAL_1e98b89f_4_k_cu_bb20ad834cuda3std6ranges3__45__cpo7advanceE[1];
.global .align 1 .b8 _ZN34_INTERNAL_1e98b89f_4_k_cu_bb20ad834cuda3std6ranges3__45__cpo9iter_swapE[1];
.global .align 1 .b8 _ZN34_INTERNAL_1e98b89f_4_k_cu_bb20ad834cuda3std6ranges3__45__cpo4nextE[1];
.global .align 1 .b8 _ZN34_INTERNAL_1e98b89f_4_k_cu_bb20ad834cuda3std6ranges3__45__cpo4prevE[1];
.global .align 1 .b8 _ZN34_INTERNAL_1e98b89f_4_k_cu_bb20ad834cuda3std6ranges3__45__cpo4dataE[1];
.global .align 1 .b8 _ZN34_INTERNAL_1e98b89f_4_k_cu_bb20ad834cuda3std6ranges3__45__cpo5cdataE[1];
.global .align 1 .b8 _ZN34_INTERNAL_1e98b89f_4_k_cu_bb20ad834cuda3std6ranges3__45__cpo4sizeE[1];
.global .align 1 .b8 _ZN34_INTERNAL_1e98b89f_4_k_cu_bb20ad834cuda3std6ranges3__45__cpo5ssizeE[1];
.global .align 1 .b8 _ZN34_INTERNAL_1e98b89f_4_k_cu_bb20ad834cuda3std6ranges3__45__cpo8distanceE[1];
.global .align 1 .b8 _ZN34_INTERNAL_1e98b89f_4_k_cu_bb20ad836thrust24THRUST_300001_SM_1000_NS8cuda_cub3parE[1];
.global .align 1 .b8 _ZN34_INTERNAL_1e98b89f_4_k_cu_bb20ad836thrust24THRUST_300001_SM_1000_NS8cuda_cub10par_nosyncE[1];
.global .align 1 .b8 _ZN34_INTERNAL_1e98b89f_4_k_cu_bb20ad836thrust24THRUST_300001_SM_1000_NS6system6detail10sequential3seqE[1];
.global .align 1 .b8 _ZN34_INTERNAL_1e98b89f_4_k_cu_bb20ad836thrust24THRUST_300001_SM_1000_NS6system3cpp3parE[1];
.global .align 1 .b8 _ZN34_INTERNAL_1e98b89f_4_k_cu_bb20ad836thrust24THRUST_300001_SM_1000_NS12placeholders2_1E[1];
.global .align 1 .b8 _ZN34_INTERNAL_1e98b89f_4_k_cu_bb20ad836thrust24THRUST_300001_SM_1000_NS12placeholders2_2E[1];
.global .align 1 .b8 _ZN34_INTERNAL_1e98b89f_4_k_cu_bb20ad836thrust24THRUST_300001_SM_1000_NS12placeholders2_3E[1];
.global .align 1 .b8 _ZN34_INTERNAL_1e98b89f_4_k_cu_bb20ad836thrust24THRUST_300001_SM_1000_NS12placeholders2_4E[1];
.global .align 1 .b8 _ZN34_INTERNAL_1e98b89f_4_k_cu_bb20ad836thrust24THRUST_300001_SM_1000_NS12placeholders2_5E[1];
.global .align 1 .b8 _ZN34_INTERNAL_1e98b89f_4_k_cu_bb20ad836thrust24THRUST_300001_SM_1000_NS12placeholders2_6E[1];
.global .align 1 .b8 _ZN34_INTERNAL_1e98b89f_4_k_cu_bb20ad836thrust24THRUST_300001_SM_1000_NS12placeholders2_7E[1];
.global .align 1 .b8 _ZN34_INTERNAL_1e98b89f_4_k_cu_bb20ad836thrust24THRUST_300001_SM_1000_NS12placeholders2_8E[1];
.global .align 1 .b8 _ZN34_INTERNAL_1e98b89f_4_k_cu_bb20ad836thrust24THRUST_300001_SM_1000_NS12placeholders2_9E[1];
.global .align 1 .b8 _ZN34_INTERNAL_1e98b89f_4_k_cu_bb20ad836thrust24THRUST_300001_SM_1000_NS12placeholders3_10E[1];
.global .align 1 .b8 _ZN34_INTERNAL_1e98b89f_4_k_cu_bb20ad836thrust24THRUST_300001_SM_1000_NS3seqE[1];
.global .align 1 .b8 _ZN34_INTERNAL_1e98b89f_4_k_cu_bb20ad836thrust24THRUST_300001_SM_1000_NS6deviceE[1];

.visible .entry _Z6VecAddPfS_S_(
	.param .u64 .ptr .align 1 _Z6VecAddPfS_S__param_0,
	.param .u64 .ptr .align 1 _Z6VecAddPfS_S__param_1,
	.param .u64 .ptr .align 1 _Z6VecAddPfS_S__param_2
)
{
	.reg .b32 	%r<2>;
	.reg .b32 	%f<4>;
	.reg .b64 	%rd<11>;

	ld.param.u64 	%rd1, [_Z6VecAddPfS_S__param_0];
	ld.param.u64 	%rd2, [_Z6VecAddPfS_S__param_1];
	ld.param.u64 	%rd3, [_Z6VecAddPfS_S__param_2];
	cvta.to.global.u64 	%rd4, %rd3;
	cvta.to.global.u64 	%rd5, %rd2;
	cvta.to.global.u64 	%rd6, %rd1;
	mov.u32 	%r1, %tid.x;
	mul.wide.u32 	%rd7, %r1, 4;
	add.s64 	%rd8, %rd6, %rd7;
	ld.global.f32 	%f1, [%rd8];
	add.s64 	%rd9, %rd5, %rd7;
	ld.global.f32 	%f2, [%rd9];
	add.f32 	%f3, %f1, %f2;
	add.s64 	%rd10, %rd4, %rd7;
	st.global.f32 	[%rd10], %f3;
	ret;

}
	// .globl	_Z9sumKernelPfS_S_
.visible .entry _Z9sumKernelPfS_S_(
	.param .u64 .ptr .align 1 _Z9sumKernelPfS_S__param_0,
	.param .u64 .ptr .align 1 _Z9sumKernelPfS_S__param_1,
	.param .u64 .ptr .align 1 _Z9sumKernelPfS_S__param_2
)
{
	.reg .b32 	%r<5>;
	.reg .b32 	%f<4>;
	.reg .b64 	%rd<11>;

	ld.param.u64 	%rd1, [_Z9sumKernelPfS_S__param_0];
	ld.param.u64 	%rd2, [_Z9sumKernelPfS_S__param_1];
	ld.param.u64 	%rd3, [_Z9sumKernelPfS_S__param_2];
	cvta.to.global.u64 	%rd4, %rd3;
	cvta.to.global.u64 	%rd5, %rd2;
	cvta.to.global.u64 	%rd6, %rd1;
	mov.u32 	%r1, %tid.x;
	mov.u32 	%r2, %ctaid.x;
	mov.u32 	%r3, %ntid.x;
	mad.lo.s32 	%r4, %r2, %r3, %r1;
	mul.wide.s32 	%rd7, %r4, 4;
	add.s64 	%rd8, %rd6, %rd7;
	ld.global.f32 	%f1, [%rd8];
	add.s64 	%rd9, %rd5, %rd7;
	ld.global.f32 	%f2, [%rd9];
	add.f32 	%f3, %f1, %f2;
	add.s64 	%rd10, %rd4, %rd7;
	st.global.f32 	[%rd10], %f3;
	ret;

}
	// .globl	_Z24getTransformed_xy_KernelPfS_
.visible .entry _Z24getTransformed_xy_KernelPfS_(
	.param .u64 .ptr .align 1 _Z24getTransformed_xy_KernelPfS__param_0,
	.param .u64 .ptr .align 1 _Z24getTransformed_xy_KernelPfS__param_1
)
{
	.reg .b32 	%r<5>;
	.reg .b32 	%f<21>;
	.reg .b64 	%rd<8>;

	ld.param.u64 	%rd1, [_Z24getTransformed_xy_KernelPfS__param_0];
	ld.param.u64 	%rd2, [_Z24getTransformed_xy_KernelPfS__param_1];
	cvta.to.global.u64 	%rd3, %rd2;
	cvta.to.global.u64 	%rd4, %rd1;
	mov.u32 	%r1, %tid.x;
	mov.u32 	%r2, %ctaid.x;
	mov.u32 	%r3, %ntid.x;
	mad.lo.s32 	%r4, %r2, %r3, %r1;
	mov.f32 	%f1, 0fBEA0D97B;
	mul.rn.f32 	%f2, %f1, %f1;
	add.f32 	%f3, %f2, 0f00000000;
	fma.rn.f32 	%f4, %f2, 0f37CBAC00, 0fBAB607ED;
	fma.rn.f32 	%f5, %f4, %f2, 0f3D2AAABB;
	fma.rn.f32 	%f6, %f5, %f2, 0fBEFFFFFF;
	fma.rn.f32 	%f7, %f6, %f3, 0f3F800000;
	fma.rn.f32 	%f8, %f2, 0fBEA0D97B, 0f00000000;
	fma.rn.f32 	%f9, %f2, 0fB94D4153, 0f3C0885E4;
	fma.rn.f32 	%f10, %f9, %f2, 0fBE2AAAA8;
	fma.rn.f32 	%f11, %f10, %f8, 0fBEA0D97B;
	mov.f32 	%f12, 0f00000000;
	sub.f32 	%f13, %f12, %f11;
	mul.wide.s32 	%rd5, %r4, 4;
	add.s64 	%rd6, %rd4, %rd5;
	ld.global.f32 	%f14, [%rd6];
	add.s64 	%rd7, %rd3, %rd5;
	ld.global.f32 	%f15, [%rd7];
	mul.f32 	%f16, %f7, %f15;
	fma.rn.f32 	%f17, %f13, %f14, %f16;
	st.global.f32 	[%rd6], %f17;
	mul.f32 	%f18, %f13, %f15;
	mul.f32 	%f19, %f7, %f14;
	sub.f32 	%f20, %f18, %f19;
	st.global.f32 	[%rd7], %f20;
	ret;

}
	// .globl	_ZN3cub18CUB_300001_SM_10006detail11EmptyKernelIvEEvv
.visible .entry _ZN3cub18CUB_300001_SM_10006detail11EmptyKernelIvEEvv()
{


	ret;

}


// ===== COMPILED SASS (sm_100) =====

	.target	sm_100

	.elftype	@"ET_EXEC"


//--------------------- .note.nv.tkinfo           --------------------------
	.section	.note.nv.tkinfo,"",@"SHT_NOTE"
	.sectionflags	@"SHF_NOTE_NV_TKINFO"
	.tkinfo
        /*0018*/ 	.word	0x00000002
        /*0030*/ 	.string	""
        /*0030*/ 	.string	"ptxas"
        /*0030*/ 	.string	"Cuda compilation tools, release 13.0, V13.0.88"
        /*0030*/ 	.string	"Build cuda_13.0.r13.0/compiler.36424714_0"
        /*0030*/ 	.string	"-arch sm_100 -m 64 "



//--------------------- .note.nv.cuinfo           --------------------------
	.section	.note.nv.cuinfo,"",@"SHT_NOTE"
	.sectionflags	@"SHF_NOTE_NV_CUINFO"
        /*0018*/ 	.short	0x0002
        /*001a*/ 	.short	0x0064
        /*001c*/ 	.short	0x0082
	.zero		2


//--------------------- .nv.info                  --------------------------
	.section	.nv.info,"",@"SHT_CUDA_INFO"
	.align	4


	//----- nvinfo : EIATTR_REGCOUNT
	.align		4
        /*0000*/ 	.byte	0x04, 0x2f
        /*0002*/ 	.short	(.L_46 - .L_45)
	.align		4
.L_45:
        /*0004*/ 	.word	index@(_Z6VecAddPfS_S_)
        /*0008*/ 	.word	0x0000000c


	//----- nvinfo : EIATTR_FRAME_SIZE
	.align		4
.L_46:
        /*000c*/ 	.byte	0x04, 0x11
        /*000e*/ 	.short	(.L_48 - .L_47)
	.align		4
.L_47:
        /*0010*/ 	.word	index@(_Z6VecAddPfS_S_)
        /*0014*/ 	.word	0x00000000


	//----- nvinfo : EIATTR_REGCOUNT
	.align		4
.L_48:
        /*0018*/ 	.byte	0x04, 0x2f
        /*001a*/ 	.short	(.L_50 - .L_49)
	.align		4
.L_49:
        /*001c*/ 	.word	index@(_Z9sumKernelPfS_S_)
        /*0020*/ 	.word	0x0000000c


	//----- nvinfo : EIATTR_FRAME_SIZE
	.align		4
.L_50:
        /*0024*/ 	.byte	0x04, 0x11
        /*0026*/ 	.short	(.L_52 - .L_51)
	.align		4
.L_51:
        /*0028*/ 	.word	index@(_Z9sumKernelPfS_S_)
        /*002c*/ 	.word	0x00000000


	//----- nvinfo : EIATTR_REGCOUNT
	.align		4
.L_52:
        /*0030*/ 	.byte	0x04, 0x2f
        /*0032*/ 	.short	(.L_54 - .L_53)
	.align		4
.L_53:
        /*0034*/ 	.word	index@(_Z24getTransformed_xy_KernelPfS_)
        /*0038*/ 	.word	0x00000010


	//----- nvinfo : EIATTR_FRAME_SIZE
	.align		4
.L_54:
        /*003c*/ 	.byte	0x04, 0x11
        /*003e*/ 	.short	(.L_56 - .L_55)
	.align		4
.L_55:
        /*0040*/ 	.word	index@(_Z24getTransformed_xy_KernelPfS_)
        /*0044*/ 	.word	0x00000000


	//----- nvinfo : EIATTR_REGCOUNT
	.align		4
.L_56:
        /*0048*/ 	.byte	0x04, 0x2f
        /*004a*/ 	.short	(.L_58 - .L_57)
	.align		4
.L_57:
        /*004c*/ 	.word	index@(_ZN3cub18CUB_300001_SM_10006detail11EmptyKernelIvEEvv)
        /*0050*/ 	.word	0x00000004


	//----- nvinfo : EIATTR_FRAME_SIZE
	.align		4
.L_58:
        /*0054*/ 	.byte	0x04, 0x11
        /*0056*/ 	.short	(.L_60 - .L_59)
	.align		4
.L_59:
        /*0058*/ 	.word	index@(_ZN3cub18CUB_300001_SM_10006detail11EmptyKernelIvEEvv)
        /*005c*/ 	.word	0x00000000


	//----- nvinfo : EIATTR_MIN_STACK_SIZE
	.align		4
.L_60:
        /*0060*/ 	.byte	0x04, 0x12
        /*0062*/ 	.short	(.L_62 - .L_61)
	.align		4
.L_61:
        /*0064*/ 	.word	index@(_ZN3cub18CUB_300001_SM_10006detail11EmptyKernelIvEEvv)
        /*0068*/ 	.word	0x00000000


	//----- nvinfo : EIATTR_MIN_STACK_SIZE
	.align		4
.L_62:
        /*006c*/ 	.byte	0x04, 0x12
        /*006e*/ 	.short	(.L_64 - .L_63)
	.align		4
.L_63:
        /*0070*/ 	.word	index@(_Z24getTransformed_xy_KernelPfS_)
        /*0074*/ 	.word	0x00000000


	//----- nvinfo : EIATTR_MIN_STACK_SIZE
	.align		4
.L_64:
        /*0078*/ 	.byte	0x04, 0x12
        /*007a*/ 	.short	(.L_66 - .L_65)
	.align		4
.L_65:
        /*007c*/ 	.word	index@(_Z9sumKernelPfS_S_)
        /*0080*/ 	.word	0x00000000


	//----- nvinfo : EIATTR_MIN_STACK_SIZE
	.align		4
.L_66:
        /*0084*/ 	.byte	0x04, 0x12
        /*0086*/ 	.short	(.L_68 - .L_67)
	.align		4
.L_67:
        /*0088*/ 	.word	index@(_Z6VecAddPfS_S_)
        /*008c*/ 	.word	0x00000000
.L_68:


//--------------------- .nv.compat                --------------------------
	.section	.nv.compat,"",@"SHT_CUDA_COMPAT_INFO"
	.align	4
        /*0000*/ 	.byte	0x02, 0x09, 0x00, 0x00, 0x02, 0x02, 0x01, 0x00, 0x02, 0x05, 0x05, 0x00, 0x03, 0x07, 0x01, 0x01
        /*0010*/ 	.byte	0x02, 0x03, 0x00, 0x00, 0x02, 0x06, 0x01, 0x00, 0x04, 0x0b, 0x08, 0x00, 0x09, 0x00, 0x00, 0x00
        /*0020*/ 	.byte	0x00, 0x00, 0x00, 0x00


//--------------------- .nv.info._ZN3cub18CUB_300001_SM_10006detail11EmptyKernelIvEEvv --------------------------
	.section	.nv.info._ZN3cub18CUB_300001_SM_10006detail11EmptyKernelIvEEvv,"",@"SHT_CUDA_INFO"
	.sectionflags	@""
	.align	4


	//----- nvinfo : EIATTR_CUDA_API_VERSION
	.align		4
        /*0000*/ 	.byte	0x04, 0x37
        /*0002*/ 	.short	(.L_70 - .L_69)
.L_69:
        /*0004*/ 	.word	0x00000082


	//----- nvinfo : EIATTR_SPARSE_MMA_MASK
	.align		4
.L_70:
        /*0008*/ 	.byte	0x03, 0x50
        /*000a*/ 	.short	0x0000


	//----- nvinfo : EIATTR_MAXREG_COUNT
	.align		4
        /*000c*/ 	.byte	0x03, 0x1b
        /*000e*/ 	.short	0x00ff


	//----- nvinfo : EIATTR_MERCURY_ISA_VERSION
	.align		4
        /*0010*/ 	.byte	0x03, 0x5f
        /*0012*/ 	.short	0x0101


	//----- nvinfo : EIATTR_VRC_CTA_INIT_COUNT
	.align		4
        /*0014*/ 	.byte	0x02, 0x4a
	.zero		1
	.zero		1


	//----- nvinfo : EIATTR_EXIT_INSTR_OFFSETS
	.align		4
        /*0018*/ 	.byte	0x04, 0x1c
        /*001a*/ 	.short	(.L_72 - .L_71)


	//   ....[0]....
.L_71:
        /*001c*/ 	.word	0x00000010


	//----- nvinfo : EIATTR_SW_WAR
	.align		4
.L_72:
        /*0020*/ 	.byte	0x04, 0x36
        /*0022*/ 	.short	(.L_74 - .L_73)
.L_73:
        /*0024*/ 	.word	0x00000008
.L_74:


//--------------------- .nv.info._Z24getTransformed_xy_KernelPfS_ --------------------------
	.section	.nv.info._Z24getTransformed_xy_KernelPfS_,"",@"SHT_CUDA_INFO"
	.sectionflags	@""
	.align	4


	//----- nvinfo : EIATTR_CUDA_API_VERSION
	.align		4
        /*0000*/ 	.byte	0x04, 0x37
        /*0002*/ 	.short	(.L_76 - .L_75)
.L_75:
        /*0004*/ 	.word	0x00000082


	//----- nvinfo : EIATTR_KPARAM_INFO
	.align		4
.L_76:
        /*0008*/ 	.byte	0x04, 0x17
        /*000a*/ 	.short	(.L_78 - .L_77)
.L_77:
        /*000c*/ 	.word	0x00000000
        /*0010*/ 	.short	0x0001
        /*0012*/ 	.short	0x0008
        /*0014*/ 	.byte	0x00, 0xf5, 0x21, 0x00


	//----- nvinfo : EIATTR_KPARAM_INFO
	.align		4
.L_78:
        /*0018*/ 	.byte	0x04, 0x17
        /*001a*/ 	.short	(.L_80 - .L_79)
.L_79:
        /*001c*/ 	.word	0x00000000
        /*0020*/ 	.short	0x0000
        /*0022*/ 	.short	0x0000
        /*0024*/ 	.byte	0x00, 0xf5, 0x21, 0x00


	//----- nvinfo : EIATTR_SPARSE_MMA_MASK
	.align		4
.L_80:
        /*0028*/ 	.byte	0x03, 0x50
        /*002a*/ 	.short	0x0000


	//----- nvinfo : EIATTR_MAXREG_COUNT
	.align		4
        /*002c*/ 	.byte	0x03, 0x1b
        /*002e*/ 	.short	0x00ff


	//----- nvinfo : EIATTR_MERCURY_ISA_VERSION
	.align		4
        /*0030*/ 	.byte	0x03, 0x5f
        /*0032*/ 	.short	0x0101


	//----- nvinfo : EIATTR_VRC_CTA_INIT_COUNT
	.align		4
        /*0034*/ 	.byte	0x02, 0x4a
	.zero		1
	.zero		1


	//----- nvinfo : EIATTR_EXIT_INSTR_OFFSETS
	.align		4
        /*0038*/ 	.byte	0x04, 0x1c
        /*003a*/ 	.short	(.L_82 - .L_81)


	//   ....[0]....
.L_81:
        /*003c*/ 	.word	0x000001e0


	//----- nvinfo : EIATTR_CBANK_PARAM_SIZE
	.align		4
.L_82:
        /*0040*/ 	.byte	0x03, 0x19
        /*0042*/ 	.short	0x0010


	//----- nvinfo : EIATTR_PARAM_CBANK
	.align		4
        /*0044*/ 	.byte	0x04, 0x0a
        /*0046*/ 	.short	(.L_84 - .L_83)
	.align		4
.L_83:
        /*0048*/ 	.word	index@(.nv.constant0._Z24getTransformed_xy_KernelPfS_)
        /*004c*/ 	.short	0x0380
        /*004e*/ 	.short	0x0010


	//----- nvinfo : EIATTR_SW_WAR
	.align		4
.L_84:
        /*0050*/ 	.byte	0x04, 0x36
        /*0052*/ 	.short	(.L_86 - .L_85)
.L_85:
        /*0054*/ 	.word	0x00000008
.L_86:


//--------------------- .nv.info._Z9sumKernelPfS_S_ --------------------------
	.section	.nv.info._Z9sumKernelPfS_S_,"",@"SHT_CUDA_INFO"
	.sectionflags	@""
	.align	4


	//----- nvinfo : EIATTR_CUDA_API_VERSION
	.align		4
        /*0000*/ 	.byte	0x04, 0x37
        /*0002*/ 	.short	(.L_88 - .L_87)
.L_87:
        /*0004*/ 	.word	0x00000082


	//----- nvinfo : EIATTR_KPARAM_INFO
	.align		4
.L_88:
        /*0008*/ 	.byte	0x04, 0x17
        /*000a*/ 	.short	(.L_90 - .L_89)
.L_89:
        /*000c*/ 	.word	0x00000000
        /*0010*/ 	.short	0x0002
        /*0012*/ 	.short	0x0010
        /*0014*/ 	.byte	0x00, 0xf5, 0x21, 0x00


	//----- nvinfo : EIATTR_KPARAM_INFO
	.align		4
.L_90:
        /*0018*/ 	.byte	0x04, 0x17
        /*001a*/ 	.short	(.L_92 - .L_91)
.L_91:
        /*001c*/ 	.word	0x00000000
        /*0020*/ 	.short	0x0001
        /*0022*/ 	.short	0x0008
        /*0024*/ 	.byte	0x00, 0xf5, 0x21, 0x00


	//----- nvinfo : EIATTR_KPARAM_INFO
	.align		4
.L_92:
        /*0028*/ 	.byte	0x04, 0x17
        /*002a*/ 	.short	(.L_94 - .L_93)
.L_93:
        /*002c*/ 	.word	0x00000000
        /*0030*/ 	.short	0x0000
        /*0032*/ 	.short	0x0000
        /*0034*/ 	.byte	0x00, 0xf5, 0x21, 0x00


	//----- nvinfo : EIATTR_SPARSE_MMA_MASK
	.align		4
.L_94:
        /*0038*/ 	.byte	0x03, 0x50
        /*003a*/ 	.short	0x0000


	//----- nvinfo : EIATTR_MAXREG_COUNT
	.align		4
        /*003c*/ 	.byte	0x03, 0x1b
        /*003e*/ 	.short	0x00ff


	//----- nvinfo : EIATTR_MERCURY_ISA_VERSION
	.align		4
        /*0040*/ 	.byte	0x03, 0x5f
        /*0042*/ 	.short	0x0101


	//----- nvinfo : EIATTR_VRC_CTA_INIT_COUNT
	.align		4
        /*0044*/ 	.byte	0x02, 0x4a
	.zero		1
	.zero		1


	//----- nvinfo : EIATTR_EXIT_INSTR_OFFSETS
	.align		4
        /*0048*/ 	.byte	0x04, 0x1c
        /*004a*/ 	.short	(.L_96 - .L_95)


	//   ....[0]....
.L_95:
        /*004c*/ 	.word	0x00000100


	//----- nvinfo : EIATTR_CBANK_PARAM_SIZE
	.align		4
.L_96:
        /*0050*/ 	.byte	0x03, 0x19
        /*0052*/ 	.short	0x0018


	//----- nvinfo : EIATTR_PARAM_CBANK
	.align		4
        /*0054*/ 	.byte	0x04, 0x0a
        /*0056*/ 	.short	(.L_98 - .L_97)
	.align		4
.L_97:
        /*0058*/ 	.word	index@(.nv.constant0._Z9sumKernelPfS_S_)
        /*005c*/ 	.short	0x0380
        /*005e*/ 	.short	0x0018


	//----- nvinfo : EIATTR_SW_WAR
	.align		4
.L_98:
        /*0060*/ 	.byte	0x04, 0x36
        /*0062*/ 	.short	(.L_100 - .L_99)
.L_99:
        /*0064*/ 	.word	0x00000008
.L_100:


//--------------------- .nv.info._Z6VecAddPfS_S_  --------------------------
	.section	.nv.info._Z6VecAddPfS_S_,"",@"SHT_CUDA_INFO"
	.sectionflags	@""
	.align	4


	//----- nvinfo : EIATTR_CUDA_API_VERSION
	.align		4
        /*0000*/ 	.byte	0x04, 0x37
        /*0002*/ 	.short	(.L_102 - .L_101)
.L_101:
        /*0004*/ 	.word	0x00000082


	//----- nvinfo : EIATTR_KPARAM_INFO
	.align		4
.L_102:
        /*0008*/ 	.byte	0x04, 0x17
        /*000a*/ 	.short	(.L_104 - .L_103)
.L_103:
        /*000c*/ 	.word	0x00000000
        /*0010*/ 	.short	0x0002
        /*0012*/ 	.short	0x0010
        /*0014*/ 	.byte	0x00, 0xf5, 0x21, 0x00


	//----- nvinfo : EIATTR_KPARAM_INFO
	.align		4
.L_104:
        /*0018*/ 	.byte	0x04, 0x17
        /*001a*/ 	.short	(.L_106 - .L_105)
.L_105:
        /*001c*/ 	.word	0x00000000
        /*0020*/ 	.short	0x0001
        /*0022*/ 	.short	0x0008
        /*0024*/ 	.byte	0x00, 0xf5, 0x21, 0x00


	//----- nvinfo : EIATTR_KPARAM_INFO
	.align		4
.L_106:
        /*0028*/ 	.byte	0x04, 0x17
        /*002a*/ 	.short	(.L_108 - .L_107)
.L_107:
        /*002c*/ 	.word	0x00000000
        /*0030*/ 	.short	0x0000
        /*0032*/ 	.short	0x0000
        /*0034*/ 	.byte	0x00, 0xf5, 0x21, 0x00


	//----- nvinfo : EIATTR_SPARSE_MMA_MASK
	.align		4
.L_108:
        /*0038*/ 	.byte	0x03, 0x50
        /*003a*/ 	.short	0x0000


	//----- nvinfo : EIATTR_MAXREG_COUNT
	.align		4
        /*003c*/ 	.byte	0x03, 0x1b
        /*003e*/ 	.short	0x00ff


	//----- nvinfo : EIATTR_MERCURY_ISA_VERSION
	.align		4
        /*0040*/ 	.byte	0x03, 0x5f
        /*0042*/ 	.short	0x0101


	//----- nvinfo : EIATTR_VRC_CTA_INIT_COUNT
	.align		4
        /*0044*/ 	.byte	0x02, 0x4a
	.zero		1
	.zero		1


	//----- nvinfo : EIATTR_EXIT_INSTR_OFFSETS
	.align		4
        /*0048*/ 	.byte	0x04, 0x1c
        /*004a*/ 	.short	(.L_110 - .L_109)


	//   ....[0]....
.L_109:
        /*004c*/ 	.word	0x000000d0


	//----- nvinfo : EIATTR_CBANK_PARAM_SIZE
	.align		4
.L_110:
        /*0050*/ 	.byte	0x03, 0x19
        /*0052*/ 	.short	0x0018


	//----- nvinfo : EIATTR_PARAM_CBANK
	.align		4
        /*0054*/ 	.byte	0x04, 0x0a
        /*0056*/ 	.short	(.L_112 - .L_111)
	.align		4
.L_111:
        /*0058*/ 	.word	index@(.nv.constant0._Z6VecAddPfS_S_)
        /*005c*/ 	.short	0x0380
        /*005e*/ 	.short	0x0018


	//----- nvinfo : EIATTR_SW_WAR
	.align		4
.L_112:
        /*0060*/ 	.byte	0x04, 0x36
        /*0062*/ 	.short	(.L_114 - .L_113)
.L_113:
        /*0064*/ 	.word	0x00000008
.L_114:


//--------------------- .nv.callgraph             --------------------------
	.section	.nv.callgraph,"",@"SHT_CUDA_CALLGRAPH"
	.align	4
	.sectionentsize	8
	.align		4
        /*0000*/ 	.word	0x00000000
	.align		4
        /*0004*/ 	.word	0xffffffff
	.align		4
        /*0008*/ 	.word	0x00000000
	.align		4
        /*000c*/ 	.word	0xfffffffe
	.align		4
        /*0010*/ 	.word	0x00000000
	.align		4
        /*0014*/ 	.word	0xfffffffd
	.align		4
        /*0018*/ 	.word	0x00000000
	.align		4
        /*001c*/ 	.word	0xfffffffc


//--------------------- .nv.constant4             --------------------------
	.section	.nv.constant4,"a",@progbits
	.align	8
	.align		8
.nv.constant4:
        /*0000*/ 	.dword	_ZN34_INTERNAL_1e98b89f_4_k_cu_bb20ad834cuda3std3__45__cpo5beginE
	.align		8
        /*0008*/ 	.dword	_ZN34_INTERNAL_1e98b89f_4_k_cu_bb20ad834cuda3std3__45__cpo3endE
	.align		8
        /*0010*/ 	.dword	_ZN34_INTERNAL_1e98b89f_4_k_cu_bb20ad834cuda3std3__45__cpo6cbeginE
	.align		8
        /*0018*/ 	.dword	_ZN34_INTERNAL_1e98b89f_4_k_cu_bb20ad834cuda3std3__45__cpo4cendE
	.align		8
        /*0020*/ 	.dword	_ZN34_INTERNAL_1e98b89f_4_k_cu_bb20ad834cuda3std3__45__cpo6rbeginE
	.align		8
        /*0028*/ 	.dword	_ZN34_INTERNAL_1e98b89f_4_k_cu_bb20ad834cuda3std3__45__cpo4rendE
	.align		8
        /*0030*/ 	.dword	_ZN34_INTERNAL_1e98b89f_4_k_cu_bb20ad834cuda3std3__45__cpo7crbeginE
	.align		8
        /*0038*/ 	.dword	_ZN34_INTERNAL_1e98b89f_4_k_cu_bb20ad834cuda3std3__45__cpo5crendE
	.align		8
        /*0040*/ 	.dword	_ZN34_INTERNAL_1e98b89f_4_k_cu_bb20ad834cuda3std3__436_GLOBAL__N__1e98b89f_4_k_cu_bb20ad836ignoreE
	.align		8
        /*0048*/ 	.dword	_ZN34_INTERNAL_1e98b89f_4_k_cu_bb20ad834cuda3std3__419piecewise_constructE
	.align		8
        /*0050*/ 	.dword	_ZN34_INTERNAL_1e98b89f_4_k_cu_bb20ad834cuda3std3__48in_placeE
	.align		8
        /*0058*/ 	.dword	_ZN34_INTERNAL_1e98b89f_4_k_cu_bb20ad834cuda3std3__420unreachable_sentinelE
	.align		8
        /*0060*/ 	.dword	_ZN34_INTERNAL_1e98b89f_4_k_cu_bb20ad834cuda3std3__47nulloptE
	.align		8
        /*0068*/ 	.dword	_ZN34_INTERNAL_1e98b89f_4_k_cu_bb20ad834cuda3std3__48unexpectE
	.align		8
        /*0070*/ 	.dword	_ZN34_INTERNAL_1e98b89f_4_k_cu_bb20ad834cuda3std6ranges3__45__cpo4swapE
	.align		8
        /*0078*/ 	.dword	_ZN34_INTERNAL_1e98b89f_4_k_cu_bb20ad834cuda3std6ranges3__45__cpo9iter_moveE
	.align		8
        /*0080*/ 	.dword	_ZN34_INTERNAL_1e98b89f_4_k_cu_bb20ad834cuda3std6ranges3__45__cpo5beginE
	.align		8
        /*0088*/ 	.dword	_ZN34_INTERNAL_1e98b89f_4_k_cu_bb20ad834cuda3std6ranges3__45__cpo3endE
	.align		8
        /*0090*/ 	.dword	_ZN34_INTERNAL_1e98b89f_4_k_cu_bb20ad834cuda3std6ranges3__45__cpo6cbeginE
	.align		8
        /*0098*/ 	.dword	_ZN34_INTERNAL_1e98b89f_4_k_cu_bb20ad834cuda3std6ranges3__45__cpo4cendE
	.align		8
        /*00a0*/ 	.dword	_ZN34_INTERNAL_1e98b89f_4_k_cu_bb20ad834cuda3std6ranges3__45__cpo7advanceE
	.align		8
        /*00a8*/ 	.dword	_ZN34_INTERNAL_1e98b89f_4_k_cu_bb20ad834cuda3std6ranges3__45__cpo9iter_swapE
	.align		8
        /*00b0*/ 	.dword	_ZN34_INTERNAL_1e98b89f_4_k_cu_bb20ad834cuda3std6ranges3__45__cpo4nextE
	.align		8
        /*00b8*/ 	.dword	_ZN34_INTERNAL_1e98b89f_4_k_cu_bb20ad834cuda3std6ranges3__45__cpo4prevE
	.align		8
        /*00c0*/ 	.dword	_ZN34_INTERNAL_1e98b89f_4_k_cu_bb20ad834cuda3std6ranges3__45__cpo4dataE
	.align		8
        /*00c8*/ 	.dword	_ZN34_INTERNAL_1e98b89f_4_k_cu_bb20ad834cuda3std6ranges3__45__cpo5cdataE
	.align		8
        /*00d0*/ 	.dword	_ZN34_INTERNAL_1e98b89f_4_k_cu_bb20ad834cuda3std6ranges3__45__cpo4sizeE
	.align		8
        /*00d8*/ 	.dword	_ZN34_INTERNAL_1e98b89f_4_k_cu_bb20ad834cuda3std6ranges3__45__cpo5ssizeE
	.align		8
        /*00e0*/ 	.dword	_ZN34_INTERNAL_1e98b89f_4_k_cu_bb20ad834cuda3std6ranges3__45__cpo8distanceE
	.align		8
        /*00e8*/ 	.dword	_ZN34_INTERNAL_1e98b89f_4_k_cu_bb20ad836thrust24THRUST_300001_SM_1000_NS8cuda_cub3parE
	.align		8
        /*00f0*/ 	.dword	_ZN34_INTERNAL_1e98b89f_4_k_cu_bb20ad836thrust24THRUST_300001_SM_1000_NS8cuda_cub10par_nosyncE
	.align		8
        /*00f8*/ 	.dword	_ZN34_INTERNAL_1e98b89f_4_k_cu_bb20ad836thrust24THRUST_300001_SM_1000_NS6system6detail10sequential3seqE
	.align		8
        /*0100*/ 	.dword	_ZN34_INTERNAL_1e98b89f_4_k_cu_bb20ad836thrust24THRUST_300001_SM_1000_NS6system3cpp3parE
	.align		8
        /*0108*/ 	.dword	_ZN34_INTERNAL_1e98b89f_4_k_cu_bb20ad836thrust24THRUST_300001_SM_1000_NS12placeholders2_1E
	.align		8
        /*0110*/ 	.dword	_ZN34_INTERNAL_1e98b89f_4_k_cu_bb20ad836thrust24THRUST_300001_SM_1000_NS12placeholders2_2E
	.align		8
        /*0118*/ 	.dword	_ZN34_INTERNAL_1e98b89f_4_k_cu_bb20ad836thrust24THRUST_300001_SM_1000_NS12placeholders2_3E
	.align		8
        /*0120*/ 	.dword	_ZN34_INTERNAL_1e98b89f_4_k_cu_bb20ad836thrust24THRUST_300001_SM_1000_NS12placeholders2_4E
	.align		8
        /*0128*/ 	.dword	_ZN34_INTERNAL_1e98b89f_4_k_cu_bb20ad836thrust24THRUST_300001_SM_1000_NS12placeholders2_5E
	.align		8
        /*0130*/ 	.dword	_ZN34_INTERNAL_1e98b89f_4_k_cu_bb20ad836thrust24THRUST_300001_SM_1000_NS12placeholders2_6E
	.align		8
        /*0138*/ 	.dword	_ZN34_INTERNAL_1e98b89f_4_k_cu_bb20ad836thrust24THRUST_300001_SM_1000_NS12placeholders2_7E
	.align		8
        /*0140*/ 	.dword	_ZN34_INTERNAL_1e98b89f_4_k_cu_bb20ad836thrust24THRUST_300001_SM_1000_NS12placeholders2_8E
	.align		8
        /*0148*/ 	.dword	_ZN34_INTERNAL_1e98b89f_4_k_cu_bb20ad836thrust24THRUST_300001_SM_1000_NS12placeholders2_9E
	.align		8
        /*0150*/ 	.dword	_ZN34_INTERNAL_1e98b89f_4_k_cu_bb20ad836thrust24THRUST_300001_SM_1000_NS12placeholders3_10E
	.align		8
        /*0158*/ 	.dword	_ZN34_INTERNAL_1e98b89f_4_k_cu_bb20ad836thrust24THRUST_300001_SM_1000_NS3seqE
	.align		8
        /*0160*/ 	.dword	_ZN34_INTERNAL_1e98b89f_4_k_cu_bb20ad836thrust24THRUST_300001_SM_1000_NS6deviceE


//--------------------- .text._ZN3cub18CUB_300001_SM_10006detail11EmptyKernelIvEEvv --------------------------
	.section	.text._ZN3cub18CUB_300001_SM_10006detail11EmptyKernelIvEEvv,"ax",@progbits
	.align	128
        .global         _ZN3cub18CUB_300001_SM_10006detail11EmptyKernelIvEEvv
        .type           _ZN3cub18CUB_300001_SM_10006detail11EmptyKernelIvEEvv,@function
        .size           _ZN3cub18CUB_300001_SM_10006detail11EmptyKernelIvEEvv,(.L_x_4 - _ZN3cub18CUB_300001_SM_10006detail11EmptyKernelIvEEvv)
        .other          _ZN3cub18CUB_300001_SM_10006detail11EmptyKernelIvEEvv,@"STO_CUDA_ENTRY STV_DEFAULT"
_ZN3cub18CUB_300001_SM_10006detail11EmptyKernelIvEEvv:
.text._ZN3cub18CUB_300001_SM_10006detail11EmptyKernelIvEEvv:
[----:B------:R-:W-:Y:S01]  /*0000*/  LDC R1, c[0x0][0x37c] ;  /* 0x0000df00ff017b82 */ /* 0x000fe20000000800 */
[----:B------:R-:W-:Y:S05]  /*0010*/  EXIT ;  /* 0x000000000000794d */ /* 0x000fea0003800000 */
.L_x_0:
[----:B------:R-:W-:-:S00]  /*0020*/  BRA `(.L_x_0) ;  /* 0xfffffffc00fc7947 */ /* 0x000fc0000383ffff */
[----:B------:R-:W-:-:S00]  /*0030*/  NOP ;  /* 0x0000000000007918 */ /* 0x000fc00000000000 */
        /* <DEDUP_REMOVED lines=12> */
.L_x_4:


//--------------------- .text._Z24getTransformed_xy_KernelPfS_ --------------------------
	.section	.text._Z24getTransformed_xy_KernelPfS_,"ax",@progbits
	.align	128
        .global         _Z24getTransformed_xy_KernelPfS_
        .type           _Z24getTransformed_xy_KernelPfS_,@function
        .size           _Z24getTransformed_xy_KernelPfS_,(.L_x_5 - _Z24getTransformed_xy_KernelPfS_)
        .other          _Z24getTransformed_xy_KernelPfS_,@"STO_CUDA_ENTRY STV_DEFAULT"
_Z24getTransformed_xy_KernelPfS_:
.text._Z24getTransformed_xy_KernelPfS_:
[----:B------:R-:W-:Y:S01]  /*0000*/  LDC R1, c[0x0][0x37c] ;  /* 0x0000df00ff017b82 */ /* 0x000fe20000000800 */
[----:B------:R-:W0:Y:S07]  /*0010*/  S2R R7, SR_TID.X ;  /* 0x0000000000077919 */ /* 0x000e2e0000002100 */
[----:B------:R-:W0:Y:S01]  /*0020*/  S2UR UR6, SR_CTAID.X ;  /* 0x00000000000679c3 */ /* 0x000e220000002500 */
[----:B------:R-:W1:Y:S07]  /*0030*/  LDCU.64 UR4, c[0x0][0x358] ;  /* 0x00006b00ff0477ac */ /* 0x000e6e0008000a00 */
[----:B------:R-:W0:Y:S08]  /*0040*/  LDC R0, c[0x0][0x360] ;  /* 0x0000d800ff007b82 */ /* 0x000e300000000800 */
[----:B------:R-:W2:Y:S08]  /*0050*/  LDC.64 R2, c[0x0][0x388] ;  /* 0x0000e200ff027b82 */ /* 0x000eb00000000a00 */
[----:B------:R-:W3:Y:S01]  /*0060*/  LDC.64 R4, c[0x0][0x380] ;  /* 0x0000e000ff047b82 */ /* 0x000ee20000000a00 */
[----:B0-----:R-:W-:-:S04]  /*0070*/  IMAD R7, R0, UR6, R7 ;  /* 0x0000000600077c24 */ /* 0x001fc8000f8e0207 */
[----:B--2---:R-:W-:-:S05]  /*0080*/  IMAD.WIDE R2, R7, 0x4, R2 ;  /* 0x0000000407027825 */ /* 0x004fca00078e0202 */
[----:B-1----:R-:W2:Y:S01]  /*0090*/  LDG.E R11, desc[UR4][R2.64] ;  /* 0x00000004020b7981 */ /* 0x002ea2000c1e1900 */
[----:B---3--:R-:W-:-:S05]  /*00a0*/  IMAD.WIDE R4, R7, 0x4, R4 ;  /* 0x0000000407047825 */ /* 0x008fca00078e0204 */
[----:B------:R-:W3:Y:S01]  /*00b0*/  LDG.E R9, desc[UR4][R4.64] ;  /* 0x0000000404097981 */ /* 0x000ee2000c1e1900 */
[----:B------:R-:W-:Y:S01]  /*00c0*/  HFMA2 R13, -RZ, RZ, 1.447265625, 0.01004791259765625 ;  /* 0x3dca2125ff0d7431 */ /* 0x000fe200000001ff */
[----:B------:R-:W-:Y:S01]  /*00d0*/  MOV R0, 0x37cbac00 ;  /* 0x37cbac0000007802 */ /* 0x000fe20000000f00 */
[----:B------:R-:W-:-:S04]  /*00e0*/  HFMA2 R6, -RZ, RZ, 0.66259765625, 2.662109375 ;  /* 0x394d4153ff067431 */ /* 0x000fc800000001ff */
[C---:B------:R-:W-:Y:S01]  /*00f0*/  FFMA R0, R13.reuse, R0, -0.0013887860113754868507 ;  /* 0xbab607ed0d007423 */ /* 0x040fe20000000000 */
[----:B------:R-:W-:-:S03]  /*0100*/  FFMA R7, R13, -R6, 0.0083327032625675201416 ;  /* 0x3c0885e40d077423 */ /* 0x000fc60000000806 */
[-C--:B------:R-:W-:Y:S01]  /*0110*/  FFMA R0, R0, R13.reuse, 0.041666727513074874878 ;  /* 0x3d2aaabb00007423 */ /* 0x080fe2000000000d */
[----:B------:R-:W-:Y:S01]  /*0120*/  FFMA R6, R13, -0.31415924429893493652, RZ ;  /* 0xbea0d97b0d067823 */ /* 0x000fe200000000ff */
[-C--:B------:R-:W-:Y:S02]  /*0130*/  FFMA R7, R7, R13.reuse, -0.16666662693023681641 ;  /* 0xbe2aaaa807077423 */ /* 0x080fe4000000000d */
[----:B------:R-:W-:Y:S02]  /*0140*/  FFMA R0, R0, R13, -0.4999999701976776123 ;  /* 0xbeffffff00007423 */ /* 0x000fe4000000000d */
[----:B------:R-:W-:Y:S02]  /*0150*/  FFMA R6, R6, R7, -0.31415924429893493652 ;  /* 0xbea0d97b06067423 */ /* 0x000fe40000000007 */
[----:B------:R-:W-:Y:S02]  /*0160*/  FFMA R0, R0, R13, 1 ;  /* 0x3f80000000007423 */ /* 0x000fe4000000000d */
[----:B------:R-:W-:-:S02]  /*0170*/  FADD R6, RZ, -R6 ;  /* 0x80000006ff067221 */ /* 0x000fc40000000000 */
[C---:B--2---:R-:W-:Y:S01]  /*0180*/  FMUL R7, R0.reuse, R11 ;  /* 0x0000000b00077220 */ /* 0x044fe20000400000 */
[----:B---3--:R-:W-:-:S03]  /*0190*/  FMUL R0, R0, R9 ;  /* 0x0000000900007220 */ /* 0x008fc60000400000 */
[C---:B------:R-:W-:Y:S01]  /*01a0*/  FFMA R7, R6.reuse, R9, R7 ;  /* 0x0000000906077223 */ /* 0x040fe20000000007 */
[----:B------:R-:W-:-:S04]  /*01b0*/  FFMA R11, R6, R11, -R0 ;  /* 0x0000000b060b7223 */ /* 0x000fc80000000800 */
[----:B------:R-:W-:Y:S04]  /*01c0*/  STG.E desc[UR4][R4.64], R7 ;  /* 0x0000000704007986 */ /* 0x000fe8000c101904 */
[----:B------:R-:W-:Y:S01]  /*01d0*/  STG.E desc[UR4][R2.64], R11 ;  /* 0x0000000b02007986 */ /* 0x000fe2000c101904 */
[----:B------:R-:W-:Y:S05]  /*01e0*/  EXIT ;  /* 0x000000000000794d */ /* 0x000fea0003800000 */
.L_x_1:
        /* <DEDUP_REMOVED lines=9> */
.L_x_5:


//--------------------- .text._Z9sumKernelPfS_S_  --------------------------
	.section	.text._Z9sumKernelPfS_S_,"ax",@progbits
	.align	128
        .global         _Z9sumKernelPfS_S_
        .type           _Z9sumKernelPfS_S_,@function
        .size           _Z9sumKernelPfS_S_,(.L_x_6 - _Z9sumKernelPfS_S_)
        .other          _Z9sumKernelPfS_S_,@"STO_CUDA_ENTRY STV_DEFAULT"
_Z9sumKernelPfS_S_:
.text._Z9sumKernelPfS_S_:
[----:B------:R-:W-:Y:S01]  /*0000*/  LDC R1, c[0x0][0x37c] ;  /* 0x0000df00ff017b82 */ /* 0x000fe20000000800 */
[----:B------:R-:W0:Y:S07]  /*0010*/  S2R R9, SR_TID.X ;  /* 0x0000000000097919 */ /* 0x000e2e0000002100 */
[----:B------:R-:W0:Y:S01]  /*0020*/  S2UR UR6, SR_CTAID.X ;  /* 0x00000000000679c3 */ /* 0x000e220000002500 */
[----:B------:R-:W1:Y:S07]  /*0030*/  LDCU.64 UR4, c[0x0][0x358] ;  /* 0x00006b00ff0477ac */ /* 0x000e6e0008000a00 */
[----:B------:R-:W0:Y:S08]  /*0040*/  LDC R0, c[0x0][0x360] ;  /* 0x0000d800ff007b82 */ /* 0x000e300000000800 */
[----:B------:R-:W2:Y:S08]  /*0050*/  LDC.64 R2, c[0x0][0x380] ;  /* 0x0000e000ff027b82 */ /* 0x000eb00000000a00 */
[----:B------:R-:W3:Y:S01]  /*0060*/  LDC.64 R4, c[0x0][0x388] ;  /* 0x0000e200ff047b82 */ /* 0x000ee20000000a00 */
[----:B0-----:R-:W-:-:S07]  /*0070*/  IMAD R9, R0, UR6, R9 ;  /* 0x0000000600097c24 */ /* 0x001fce000f8e0209 */
[----:B------:R-:W0:Y:S01]  /*0080*/  LDC.64 R6, c[0x0][0x390] ;  /* 0x0000e400ff067b82 */ /* 0x000e220000000a00 */
[----:B--2---:R-:W-:-:S06]  /*0090*/  IMAD.WIDE R2, R9, 0x4, R2 ;  /* 0x0000000409027825 */ /* 0x004fcc00078e0202 */
[----:B-1----:R-:W2:Y:S01]  /*00a0*/  LDG.E R2, desc[UR4][R2.64] ;  /* 0x0000000402027981 */ /* 0x002ea2000c1e1900 */
[----:B---3--:R-:W-:-:S06]  /*00b0*/  IMAD.WIDE R4, R9, 0x4, R4 ;  /* 0x0000000409047825 */ /* 0x008fcc00078e0204 */
[----:B------:R-:W2:Y:S01]  /*00c0*/  LDG.E R5, desc[UR4][R4.64] ;  /* 0x0000000404057981 */ /* 0x000ea2000c1e1900 */
[----:B0-----:R-:W-:-:S04]  /*00d0*/  IMAD.WIDE R6, R9, 0x4, R6 ;  /* 0x0000000409067825 */ /* 0x001fc800078e0206 */
[----:B--2---:R-:W-:-:S05]  /*00e0*/  FADD R9, R2, R5 ;  /* 0x0000000502097221 */ /* 0x004fca0000000000 */
[----:B------:R-:W-:Y:S01]  /*00f0*/  STG.E desc[UR4][R6.64], R9 ;  /* 0x0000000906007986 */ /* 0x000fe2000c101904 */
[----:B------:R-:W-:Y:S05]  /*0100*/  EXIT ;  /* 0x000000000000794d */ /* 0x000fea0003800000 */
.L_x_2:
        /* <DEDUP_REMOVED lines=15> */
.L_x_6:


//--------------------- .text._Z6VecAddPfS_S_     --------------------------
	.section	.text._Z6VecAddPfS_S_,"ax",@progbits
	.align	128
        .global         _Z6VecAddPfS_S_
        .type           _Z6VecAddPfS_S_,@function
        .size           _Z6VecAddPfS_S_,(.L_x_7 - _Z6VecAddPfS_S_)
        .other          _Z6VecAddPfS_S_,@"STO_CUDA_ENTRY STV_DEFAULT"
_Z6VecAddPfS_S_:
.text._Z6VecAddPfS_S_:
[----:B------:R-:W-:Y:S01]  /*0000*/  LDC R1, c[0x0][0x37c] ;  /* 0x0000df00ff017b82 */ /* 0x000fe20000000800 */
[----:B------:R-:W0:Y:S07]  /*0010*/  S2R R9, SR_TID.X ;  /* 0x0000000000097919 */ /* 0x000e2e0000002100 */
[----:B------:R-:W0:Y:S01]  /*0020*/  LDC.64 R2, c[0x0][0x380] ;  /* 0x0000e000ff027b82 */ /* 0x000e220000000a00 */
[----:B------:R-:W1:Y:S07]  /*0030*/  LDCU.64 UR4, c[0x0][0x358] ;  /* 0x00006b00ff0477ac */ /* 0x000e6e0008000a00 */
[----:B------:R-:W2:Y:S08]  /*0040*/  LDC.64 R4, c[0x0][0x388] ;  /* 0x0000e200ff047b82 */ /* 0x000eb00000000a00 */
[----:B------:R-:W3:Y:S01]  /*0050*/  LDC.64 R6, c[0x0][0x390] ;  /* 0x0000e400ff067b82 */ /* 0x000ee20000000a00 */
[----:B0-----:R-:W-:-:S04]  /*0060*/  IMAD.WIDE.U32 R2, R9, 0x4, R2 ;  /* 0x0000000409027825 */ /* 0x001fc800078e0002 */
[C---:B--2---:R-:W-:Y:S02]  /*0070*/  IMAD.WIDE.U32 R4, R9.reuse, 0x4, R4 ;  /* 0x0000000409047825 */ /* 0x044fe400078e0004 */
[----:B-1----:R-:W2:Y:S04]  /*0080*/  LDG.E R2, desc[UR4][R2.64] ;  /* 0x0000000402027981 */ /* 0x002ea8000c1e1900 */
[----:B------:R-:W2:Y:S01]  /*0090*/  LDG.E R5, desc[UR4][R4.64] ;  /* 0x0000000404057981 */ /* 0x000ea2000c1e1900 */
[----:B---3--:R-:W-:-:S04]  /*00a0*/  IMAD.WIDE.U32 R6, R9, 0x4, R6 ;  /* 0x0000000409067825 */ /* 0x008fc800078e0006 */
[----:B--2---:R-:W-:-:S05]  /*00b0*/  FADD R9, R2, R5 ;  /* 0x0000000502097221 */ /* 0x004fca0000000000 */
[----:B------:R-:W-:Y:S01]  /*00c0*/  STG.E desc[UR4][R6.64], R9 ;  /* 0x0000000906007986 */ /* 0x000fe2000c101904 */
[----:B------:R-:W-:Y:S05]  /*00d0*/  EXIT ;  /* 0x000000000000794d */ /* 0x000fea0003800000 */
.L_x_3:
        /* <DEDUP_REMOVED lines=10> */
.L_x_7:


//--------------------- .nv.shared.reserved.0     --------------------------
	.section	.nv.shared.reserved.0,"aw",@nobits
	.weak		__nv_reservedSMEM_offset_0_alias
	.size		__nv_reservedSMEM_offset_0_alias, 0, 64
	.other		__nv_reservedSMEM_offset_0_alias,@"STO_CUDA_RESERVED_SHARED STV_DEFAULT"
__nv_reservedSMEM_offset_0_alias:
	.zero		0
	.zero		64


//--------------------- .nv.global                --------------------------
	.section	.nv.global,"aw",@nobits
.nv.global:
	.type		_ZN34_INTERNAL_1e98b89f_4_k_cu_bb20ad836thrust24THRUST_300001_SM_1000_NS12placeholders2_8E,@object
	.size		_ZN34_INTERNAL_1e98b89f_4_k_cu_bb20ad836thrust24THRUST_300001_SM_1000_NS12placeholders2_8E,(_ZN34_INTERNAL_1e98b89f_4_k_cu_bb20ad834cuda3std3__436_GLOBAL__N__1e98b89f_4_k_cu_bb20ad836ignoreE - _ZN34_INTERNAL_1e98b89f_4_k_cu_bb20ad836thrust24THRUST_300001_SM_1000_NS12placeholders2_8E)
_ZN34_INTERNAL_1e98b89f_4_k_cu_bb20ad836thrust24THRUST_300001_SM_1000_NS12placeholders2_8E:
	.zero		1
	.type		_ZN34_INTERNAL_1e98b89f_4_k_cu_bb20ad834cuda3std3__436_GLOBAL__N__1e98b89f_4_k_cu_bb20ad836ignoreE,@object
	.size		_ZN34_INTERNAL_1e98b89f_4_k_cu_bb20ad834cuda3std3__436_GLOBAL__N__1e98b89f_4_k_cu_bb20ad836ignoreE,(_ZN34_INTERNAL_1e98b89f_4_k_cu_bb20ad834cuda3std6ranges3__45__cpo4dataE - _ZN34_INTERNAL_1e98b89f_4_k_cu_bb20ad834cuda3std3__436_GLOBAL__N__1e98b89f_4_k_cu_bb20ad836ignoreE)
_ZN34_INTERNAL_1e98b89f_4_k_cu_bb20ad834cuda3std3__436_GLOBAL__N__1e98b89f_4_k_cu_bb20ad836ignoreE:
	.zero		1
	.type		_ZN34_INTERNAL_1e98b89f_4_k_cu_bb20ad834cuda3std6ranges3__45__cpo4dataE,@object
	.size		_ZN34_INTERNAL_1e98b89f_4_k_cu_bb20ad834cuda3std6ranges3__45__cpo4dataE,(_ZN34_INTERNAL_1e98b89f_4_k_cu_bb20ad836thrust24THRUST_300001_SM_1000_NS6system3cpp3parE - _ZN34_INTERNAL_1e98b89f_4_k_cu_bb20ad834cuda3std6ranges3__45__cpo4dataE)
_ZN34_INTERNAL_1e98b89f_4_k_cu_bb20ad834cuda3std6ranges3__45__cpo4dataE:
	.zero		1
	.type		_ZN34_INTERNAL_1e98b89f_4_k_cu_bb20ad836thrust24THRUST_300001_SM_1000_NS6system3cpp3parE,@object
	.size		_ZN34_INTERNAL_1e98b89f_4_k_cu_bb20ad836thrust24THRUST_300001_SM_1000_NS6system3cpp3parE,(_ZN34_INTERNAL_1e98b89f_4_k_cu_bb20ad834cuda3std3__45__cpo5beginE - _ZN34_INTERNAL_1e98b89f_4_k_cu_bb20ad836thrust24THRUST_300001_SM_1000_NS6system3cpp3parE)
_ZN34_INTERNAL_1e98b89f_4_k_cu_bb20ad836thrust24THRUST_300001_SM_1000_NS6system3cpp3parE:
	.zero		1
	.type		_ZN34_INTERNAL_1e98b89f_4_k_cu_bb20ad834cuda3std3__45__cpo5beginE,@object
	.size		_ZN34_INTERNAL_1e98b89f_4_k_cu_bb20ad834cuda3std3__45__cpo5beginE,(_ZN34_INTERNAL_1e98b89f_4_k_cu_bb20ad834cuda3std6ranges3__45__cpo5beginE - _ZN34_INTERNAL_1e98b89f_4_k_cu_bb20ad834cuda3std3__45__cpo5beginE)
_ZN34_INTERNAL_1e98b89f_4_k_cu_bb20ad834cuda3std3__45__cpo5beginE:
	.zero		1
	.type		_ZN34_INTERNAL_1e98b89f_4_k_cu_bb20ad834cuda3std6ranges3__45__cpo5beginE,@object
	.size		_ZN34_INTERNAL_1e98b89f_4_k_cu_bb20ad834cuda3std6ranges3__45__cpo5beginE,(_ZN34_INTERNAL_1e98b89f_4_k_cu_bb20ad836thrust24THRUST_300001_SM_1000_NS6deviceE - _ZN34_INTERNAL_1e98b89f_4_k_cu_bb20ad834cuda3std6ranges3__45__cpo5beginE)
_ZN34_INTERNAL_1e98b89f_4_k_cu_bb20ad834cuda3std6ranges3__45__cpo5beginE:
	.zero		1
	.type		_ZN34_INTERNAL_1e98b89f_4_k_cu_bb20ad836thrust24THRUST_300001_SM_1000_NS6deviceE,@object
	.size		_ZN34_INTERNAL_1e98b89f_4_k_cu_bb20ad836thrust24THRUST_300001_SM_1000_NS6deviceE,(_ZN34_INTERNAL_1e98b89f_4_k_cu_bb20ad834cuda3std3__47nulloptE - _ZN34_INTERNAL_1e98b89f_4_k_cu_bb20ad836thrust24THRUST_300001_SM_1000_NS6deviceE)
_ZN34_INTERNAL_1e98b89f_4_k_cu_bb20ad836thrust24THRUST_300001_SM_1000_NS6deviceE:
	.zero		1
	.type		_ZN34_INTERNAL_1e98b89f_4_k_cu_bb20ad834cuda3std3__47nulloptE,@object
	.size		_ZN34_INTERNAL_1e98b89f_4_k_cu_bb20ad834cuda3std3__47nulloptE,(_ZN34_INTERNAL_1e98b89f_4_k_cu_bb20ad834cuda3std6ranges3__45__cpo8distanceE - _ZN34_INTERNAL_1e98b89f_4_k_cu_bb20ad834cuda3std3__47nulloptE)
_ZN34_INTERNAL_1e98b89f_4_k_cu_bb20ad834cuda3std3__47nulloptE:
	.zero		1
	.type		_ZN34_INTERNAL_1e98b89f_4_k_cu_bb20ad834cuda3std6ranges3__45__cpo8distanceE,@object
	.size		_ZN34_INTERNAL_1e98b89f_4_k_cu_bb20ad834cuda3std6ranges3__45__cpo8distanceE,(_ZN34_INTERNAL_1e98b89f_4_k_cu_bb20ad836thrust24THRUST_300001_SM_1000_NS12placeholders2_4E - _ZN34_INTERNAL_1e98b89f_4_k_cu_bb20ad834cuda3std6ranges3__45__cpo8distanceE)
_ZN34_INTERNAL_1e98b89f_4_k_cu_bb20ad834cuda3std6ranges3__45__cpo8distanceE:
	.zero		1
	.type		_ZN34_INTERNAL_1e98b89f_4_k_cu_bb20ad836thrust24THRUST_300001_SM_1000_NS12placeholders2_4E,@object
	.size		_ZN34_INTERNAL_1e98b89f_4_k_cu_bb20ad836thrust24THRUST_300001_SM_1000_NS12placeholders2_4E,(_ZN34_INTERNAL_1e98b89f_4_k_cu_bb20ad834cuda3std3__45__cpo6rbeginE - _ZN34_INTERNAL_1e98b89f_4_k_cu_bb20ad836thrust24THRUST_300001_SM_1000_NS12placeholders2_4E)
_ZN34_INTERNAL_1e98b89f_4_k_cu_bb20ad836thrust24THRUST_300001_SM_1000_NS12placeholders2_4E:
	.zero		1
	.type		_ZN34_INTERNAL_1e98b89f_4_k_cu_bb20ad834cuda3std3__45__cpo6rbeginE,@object
	.size		_ZN34_INTERNAL_1e98b89f_4_k_cu_bb20ad834cuda3std3__45__cpo6rbeginE,(_ZN34_INTERNAL_1e98b89f_4_k_cu_bb20ad834cuda3std6ranges3__45__cpo7advanceE - _ZN34_INTERNAL_1e98b89f_4_k_cu_bb20ad834cuda3std3__45__cpo6rbeginE)
_ZN34_INTERNAL_1e98b89f_4_k_cu_bb20ad834cuda3std3__45__cpo6rbeginE:
	.zero		1
	.type		_ZN34_INTERNAL_1e98b89f_4_k_cu_bb20ad834cuda3std6ranges3__45__cpo7advanceE,@object
	.size		_ZN34_INTERNAL_1e98b89f_4_k_cu_bb20ad834cuda3std6ranges3__45__cpo7advanceE,(_ZN34_INTERNAL_1e98b89f_4_k_cu_bb20ad836thrust24THRUST_300001_SM_1000_NS12placeholders3_10E - _ZN34_INTERNAL_1e98b89f_4_k_cu_bb20ad834cuda3std6ranges3__45__cpo7advanceE)
_ZN34_INTERNAL_1e98b89f_4_k_cu_bb20ad834cuda3std6ranges3__45__cpo7advanceE:
	.zero		1
	.type		_ZN34_INTERNAL_1e98b89f_4_k_cu_bb20ad836thrust24THRUST_300001_SM_1000_NS12placeholders3_10E,@object
	.size		_ZN34_INTERNAL_1e98b89f_4_k_cu_bb20ad836thrust24THRUST_300001_SM_1000_NS12placeholders3_10E,(_ZN34_INTERNAL_1e98b89f_4_k_cu_bb20ad834cuda3std3__48in_placeE - _ZN34_INTERNAL_1e98b89f_4_k_cu_bb20ad836thrust24THRUST_300001_SM_1000_NS12placeholders3_10E)
_ZN34_INTERNAL_1e98b89f_4_k_cu_bb20ad836thrust24THRUST_300001_SM_1000_NS12placeholders3_10E:
	.zero		1
	.type		_ZN34_INTERNAL_1e98b89f_4_k_cu_bb20ad834cuda3std3__48in_placeE,@object
	.size		_ZN34_INTERNAL_1e98b89f_4_k_cu_bb20ad834cuda3std3__48in_placeE,(_ZN34_INTERNAL_1e98b89f_4_k_cu_bb20ad834cuda3std6ranges3__45__cpo4sizeE - _ZN34_INTERNAL_1e98b89f_4_k_cu_bb20ad834cuda3std3__48in_placeE)
_ZN34_INTERNAL_1e98b89f_4_k_cu_bb20ad834cuda3std3__48in_placeE:
	.zero		1
	.type		_ZN34_INTERNAL_1e98b89f_4_k_cu_bb20ad834cuda3std6ranges3__45__cpo4sizeE,@object
	.size		_ZN34_INTERNAL_1e98b89f_4_k_cu_bb20ad834cuda3std6ranges3__45__cpo4sizeE,(_ZN34_INTERNAL_1e98b89f_4_k_cu_bb20ad836thrust24THRUST_300001_SM_1000_NS12placeholders2_2E - _ZN34_INTERNAL_1e98b89f_4_k_cu_bb20ad834cuda3std6ranges3__45__cpo4sizeE)
_ZN34_INTERNAL_1e98b89f_4_k_cu_bb20ad834cuda3std6ranges3__45__cpo4sizeE:
	.zero		1
	.type		_ZN34_INTERNAL_1e98b89f_4_k_cu_bb20ad836thrust24THRUST_300001_SM_1000_NS12placeholders2_2E,@object
	.size		_ZN34_INTERNAL_1e98b89f_4_k_cu_bb20ad836thrust24THRUST_300001_SM_1000_NS12placeholders2_2E,(_ZN34_INTERNAL_1e98b89f_4_k_cu_bb20ad834cuda3std3__45__cpo6cbeginE - _ZN34_INTERNAL_1e98b89f_4_k_cu_bb20ad836thrust24THRUST_300001_SM_1000_NS12placeholders2_2E)
_ZN34_INTERNAL_1e98b89f_4_k_cu_bb20ad836thrust24THRUST_300001_SM_1000_NS12placeholders2_2E:
	.zero		1
	.type		_ZN34_INTERNAL_1e98b89f_4_k_cu_bb20ad834cuda3std3__45__cpo6cbeginE,@object
	.size		_ZN34_INTERNAL_1e98b89f_4_k_cu_bb20ad834cuda3std3__45__cpo6cbeginE,(_ZN34_INTERNAL_1e98b89f_4_k_cu_bb20ad834cuda3std6ranges3__45__cpo6cbeginE - _ZN34_INTERNAL_1e98b89f_4_k_cu_bb20ad834cuda3std3__45__cpo6cbeginE)
_ZN34_INTERNAL_1e98b89f_4_k_cu_bb20ad834cuda3std3__45__cpo6cbeginE:
	.zero		1
	.type		_ZN34_INTERNAL_1e98b89f_4_k_cu_bb20ad834cuda3std6ranges3__45__cpo6cbeginE,@object
	.size		_ZN34_INTERNAL_1e98b89f_4_k_cu_bb20ad834cuda3std6ranges3__45__cpo6cbeginE,(_ZN34_INTERNAL_1e98b89f_4_k_cu_bb20ad836thrust24THRUST_300001_SM_1000_NS12placeholders2_6E - _ZN34_INTERNAL_1e98b89f_4_k_cu_bb20ad834cuda3std6ranges3__45__cpo6cbeginE)
_ZN34_INTERNAL_1e98b89f_4_k_cu_bb20ad834cuda3std6ranges3__45__cpo6cbeginE:
	.zero		1
	.type		_ZN34_INTERNAL_1e98b89f_4_k_cu_bb20ad836thrust24THRUST_300001_SM_1000_NS12placeholders2_6E,@object
	.size		_ZN34_INTERNAL_1e98b89f_4_k_cu_bb20ad836thrust24THRUST_300001_SM_1000_NS12placeholders2_6E,(_ZN34_INTERNAL_1e98b89f_4_k_cu_bb20ad834cuda3std3__45__cpo7crbeginE - _ZN34_INTERNAL_1e98b89f_4_k_cu_bb20ad836thrust24THRUST_300001_SM_1000_NS12placeholders2_6E)
_ZN34_INTERNAL_1e98b89f_4_k_cu_bb20ad836thrust24THRUST_300001_SM_1000_NS12placeholders2_6E:
	.zero		1
	.type		_ZN34_INTERNAL_1e98b89f_4_k_cu_bb20ad834cuda3std3__45__cpo7crbeginE,@object
	.size		_ZN34_INTERNAL_1e98b89f_4_k_cu_bb20ad834cuda3std3__45__cpo7crbeginE,(_ZN34_INTERNAL_1e98b89f_4_k_cu_bb20ad834cuda3std6ranges3__45__cpo4nextE - _ZN34_INTERNAL_1e98b89f_4_k_cu_bb20ad834cuda3std3__45__cpo7crbeginE)
_ZN34_INTERNAL_1e98b89f_4_k_cu_bb20ad834cuda3std3__45__cpo7crbeginE:
	.zero		1
	.type		_ZN34_INTERNAL_1e98b89f_4_k_cu_bb20ad834cuda3std6ranges3__45__cpo4nextE,@object
	.size		_ZN34_INTERNAL_1e98b89f_4_k_cu_bb20ad834cuda3std6ranges3__45__cpo4nextE,(_ZN34_INTERNAL_1e98b89f_4_k_cu_bb20ad834cuda3std6ranges3__45__cpo4swapE - _ZN34_INTERNAL_1e98b89f_4_k_cu_bb20ad834cuda3std6ranges3__45__cpo4nextE)
_ZN34_INTERNAL_1e98b89f_4_k_cu_bb20ad834cuda3std6ranges3__45__cpo4nextE:
	.zero		1
	.type		_ZN34_INTERNAL_1e98b89f_4_k_cu_bb20ad834cuda3std6ranges3__45__cpo4swapE,@object
	.size		_ZN34_INTERNAL_1e98b89f_4_k_cu_bb20ad834cuda3std6ranges3__45__cpo4swapE,(_ZN34_INTERNAL_1e98b89f_4_k_cu_bb20ad836thrust24THRUST_300001_SM_1000_NS8cuda_cub10par_nosyncE - _ZN34_INTERNAL_1e98b89f_4_k_cu_bb20ad834cuda3std6ranges3__45__cpo4swapE)
_ZN34_INTERNAL_1e98b89f_4_k_cu_bb20ad834cuda3std6ranges3__45__cpo4swapE:
	.zero		1
	.type		_ZN34_INTERNAL_1e98b89f_4_k_cu_bb20ad836thrust24THRUST_300001_SM_1000_NS8cuda_cub10par_nosyncE,@object
	.size		_ZN34_INTERNAL_1e98b89f_4_k_cu_bb20ad836thrust24THRUST_300001_SM_1000_NS8cuda_cub10par_nosyncE,(_ZN34_INTERNAL_1e98b89f_4_k_cu_bb20ad836thrust24THRUST_300001_SM_1000_NS3seqE - _ZN34_INTERNAL_1e98b89f_4_k_cu_bb20ad836thrust24THRUST_300001_SM_1000_NS8cuda_cub10par_nosyncE)
_ZN34_INTERNAL_1e98b89f_4_k_cu_bb20ad836thrust24THRUST_300001_SM_1000_NS8cuda_cub10par_nosyncE:
	.zero		1
	.type		_ZN34_INTERNAL_1e98b89f_4_k_cu_bb20ad836thrust24THRUST_300001_SM_1000_NS3seqE,@object
	.size		_ZN34_INTERNAL_1e98b89f_4_k_cu_bb20ad836thrust24THRUST_300001_SM_1000_NS3seqE,(_ZN34_INTERNAL_1e98b89f_4_k_cu_bb20ad834cuda3std3__420unreachable_sentinelE - _ZN34_INTERNAL_1e98b89f_4_k_cu_bb20ad836thrust24THRUST_300001_SM_1000_NS3seqE)
_ZN34_INTERNAL_1e98b89f_4_k_cu_bb20ad836thrust24THRUST_300001_SM_1000_NS3seqE:
	.zero		1
	.type		_ZN34_INTERNAL_1e98b89f_4_k_cu_bb20ad834cuda3std3__420unreachable_sentinelE,@object
	.size		_ZN34_INTERNAL_1e98b89f_4_k_cu_bb20ad834cuda3std3__420unreachable_sentinelE,(_ZN34_INTERNAL_1e98b89f_4_k_cu_bb20ad834cuda3std6ranges3__45__cpo5ssizeE - _ZN34_INTERNAL_1e98b89f_4_k_cu_bb20ad834cuda3std3__420unreachable_sentinelE)
_ZN34_INTERNAL_1e98b89f_4_k_cu_bb20ad834cuda3std3__420unreachable_sentinelE:
	.zero		1
	.type		_ZN34_INTERNAL_1e98b89f_4_k_cu_bb20ad834cuda3std6ranges3__45__cpo5ssizeE,@object
	.size		_ZN34_INTERNAL_1e98b89f_4_k_cu_bb20ad834cuda3std6ranges3__45__cpo5ssizeE,(_ZN34_INTERNAL_1e98b89f_4_k_cu_bb20ad836thrust24THRUST_300001_SM_1000_NS12placeholders2_3E - _ZN34_INTERNAL_1e98b89f_4_k_cu_bb20ad834cuda3std6ranges3__45__cpo5ssizeE)
_ZN34_INTERNAL_1e98b89f_4_k_cu_bb20ad834cuda3std6ranges3__45__cpo5ssizeE:
	.zero		1
	.type		_ZN34_INTERNAL_1e98b89f_4_k_cu_bb20ad836thrust24THRUST_300001_SM_1000_NS12placeholders2_3E,@object
	.size		_ZN34_INTERNAL_1e98b89f_4_k_cu_bb20ad836thrust24THRUST_300001_SM_1000_NS12placeholders2_3E,(_ZN34_INTERNAL_1e98b89f_4_k_cu_bb20ad834cuda3std3__45__cpo4cendE - _ZN34_INTERNAL_1e98b89f_4_k_cu_bb20ad836thrust24THRUST_300001_SM_1000_NS12placeholders2_3E)
_ZN34_INTERNAL_1e98b89f_4_k_cu_bb20ad836thrust24THRUST_300001_SM_1000_NS12placeholders2_3E:
	.zero		1
	.type		_ZN34_INTERNAL_1e98b89f_4_k_cu_bb20ad834cuda3std3__45__cpo4cendE,@object
	.size		_ZN34_INTERNAL_1e98b89f_4_k_cu_bb20ad834cuda3std3__45__cpo4cendE,(_ZN34_INTERNAL_1e98b89f_4_k_cu_bb20ad834cuda3std6ranges3__45__cpo4cendE - _ZN34_INTERNAL_1e98b89f_4_k_cu_bb20ad834cuda3std3__45__cpo4cendE)
_ZN34_INTERNAL_1e98b89f_4_k_cu_bb20ad834cuda3std3__45__cpo4cendE:
	.zero		1
	.type		_ZN34_INTERNAL_1e98b89f_4_k_cu_bb20ad834cuda3std6ranges3__45__cpo4cendE,@object
	.size		_ZN34_INTERNAL_1e98b89f_4_k_cu_bb20ad834cuda3std6ranges3__45__cpo4cendE,(_ZN34_INTERNAL_1e98b89f_4_k_cu_bb20ad836thrust24THRUST_300001_SM_1000_NS12placeholders2_7E - _ZN34_INTERNAL_1e98b89f_4_k_cu_bb20ad834cuda3std6ranges3__45__cpo4cendE)
_ZN34_INTERNAL_1e98b89f_4_k_cu_bb20ad834cuda3std6ranges3__45__cpo4cendE:
	.zero		1
	.type		_ZN34_INTERNAL_1e98b89f_4_k_cu_bb20ad836thrust24THRUST_300001_SM_1000_NS12placeholders2_7E,@object
	.size		_ZN34_INTERNAL_1e98b89f_4_k_cu_bb20ad836thrust24THRUST_300001_SM_1000_NS12placeholders2_7E,(_ZN34_INTERNAL_1e98b89f_4_k_cu_bb20ad834cuda3std3__45__cpo5crendE - _ZN34_INTERNAL_1e98b89f_4_k_cu_bb20ad836thrust24THRUST_300001_SM_1000_NS12placeholders2_7E)
_ZN34_INTERNAL_1e98b89f_4_k_cu_bb20ad836thrust24THRUST_300001_SM_1000_NS12placeholders2_7E:
	.zero		1
	.type		_ZN34_INTERNAL_1e98b89f_4_k_cu_bb20ad834cuda3std3__45__cpo5crendE,@object
	.size		_ZN34_INTERNAL_1e98b89f_4_k_cu_bb20ad834cuda3std3__45__cpo5crendE,(_ZN34_INTERNAL_1e98b89f_4_k_cu_bb20ad834cuda3std6ranges3__45__cpo4prevE - _ZN34_INTERNAL_1e98b89f_4_k_cu_bb20ad834cuda3std3__45__cpo5crendE)
_ZN34_INTERNAL_1e98b89f_4_k_cu_bb20ad834cuda3std3__45__cpo5crendE:
	.zero		1
	.type		_ZN34_INTERNAL_1e98b89f_4_k_cu_bb20ad834cuda3std6ranges3__45__cpo4prevE,@object
	.size		_ZN34_INTERNAL_1e98b89f_4_k_cu_bb20ad834cuda3std6ranges3__45__cpo4prevE,(_ZN34_INTERNAL_1e98b89f_4_k_cu_bb20ad834cuda3std6ranges3__45__cpo9iter_moveE - _ZN34_INTERNAL_1e98b89f_4_k_cu_bb20ad834cuda3std6ranges3__45__cpo4prevE)
_ZN34_INTERNAL_1e98b89f_4_k_cu_bb20ad834cuda3std6ranges3__45__cpo4prevE:
	.zero		1
	.type		_ZN34_INTERNAL_1e98b89f_4_k_cu_bb20ad834cuda3std6ranges3__45__cpo9iter_moveE,@object
	.size		_ZN34_INTERNAL_1e98b89f_4_k_cu_bb20ad834cuda3std6ranges3__45__cpo9iter_moveE,(_ZN34_INTERNAL_1e98b89f_4_k_cu_bb20ad836thrust24THRUST_300001_SM_1000_NS6system6detail10sequential3seqE - _ZN34_INTERNAL_1e98b89f_4_k_cu_bb20ad834cuda3std6ranges3__45__cpo9iter_moveE)
_ZN34_INTERNAL_1e98b89f_4_k_cu_bb20ad834cuda3std6ranges3__45__cpo9iter_moveE:
	.zero		1
	.type		_ZN34_INTERNAL_1e98b89f_4_k_cu_bb20ad836thrust24THRUST_300001_SM_1000_NS6system6detail10sequential3seqE,@object
	.size		_ZN34_INTERNAL_1e98b89f_4_k_cu_bb20ad836thrust24THRUST_300001_SM_1000_NS6system6detail10sequential3seqE,(_ZN34_INTERNAL_1e98b89f_4_k_cu_bb20ad836thrust24THRUST_300001_SM_1000_NS12placeholders2_9E - _ZN34_INTERNAL_1e98b89f_4_k_cu_bb20ad836thrust24THRUST_300001_SM_1000_NS6system6detail10sequential3seqE)
_ZN34_INTERNAL_1e98b89f_4_k_cu_bb20ad836thrust24THRUST_300001_SM_1000_NS6system6detail10sequential3seqE:
	.zero		1
	.type		_ZN34_INTERNAL_1e98b89f_4_k_cu_bb20ad836thrust24THRUST_300001_SM_1000_NS12placeholders2_9E,@object
	.size		_ZN34_INTERNAL_1e98b89f_4_k_cu_bb20ad836thrust24THRUST_300001_SM_1000_NS12placeholders2_9E,(_ZN34_INTERNAL_1e98b89f_4_k_cu_bb20ad834cuda3std3__419piecewise_constructE - _ZN34_INTERNAL_1e98b89f_4_k_cu_bb20ad836thrust24THRUST_300001_SM_1000_NS12placeholders2_9E)
_ZN34_INTERNAL_1e98b89f_4_k_cu_bb20ad836thrust24THRUST_300001_SM_1000_NS12placeholders2_9E:
	.zero		1
	.type		_ZN34_INTERNAL_1e98b89f_4_k_cu_bb20ad834cuda3std3__419piecewise_constructE,@object
	.size		_ZN34_INTERNAL_1e98b89f_4_k_cu_bb20ad834cuda3std3__419piecewise_constructE,(_ZN34_INTERNAL_1e98b89f_4_k_cu_bb20ad834cuda3std6ranges3__45__cpo5cdataE - _ZN34_INTERNAL_1e98b89f_4_k_cu_bb20ad834cuda3std3__419piecewise_constructE)
_ZN34_INTERNAL_1e98b89f_4_k_cu_bb20ad834cuda3std3__419piecewise_constructE:
	.zero		1
	.type		_ZN34_INTERNAL_1e98b89f_4_k_cu_bb20ad834cuda3std6ranges3__45__cpo5cdataE,@object
	.size		_ZN34_INTERNAL_1e98b89f_4_k_cu_bb20ad834cuda3std6ranges3__45__cpo5cdataE,(_ZN34_INTERNAL_1e98b89f_4_k_cu_bb20ad836thrust24THRUST_300001_SM_1000_NS12placeholders2_1E - _ZN34_INTERNAL_1e98b89f_4_k_cu_bb20ad834cuda3std6ranges3__45__cpo5cdataE)
_ZN34_INTERNAL_1e98b89f_4_k_cu_bb20ad834cuda3std6ranges3__45__cpo5cdataE:
	.zero		1
	.type		_ZN34_INTERNAL_1e98b89f_4_k_cu_bb20ad836thrust24THRUST_300001_SM_1000_NS12placeholders2_1E,@object
	.size		_ZN34_INTERNAL_1e98b89f_4_k_cu_bb20ad836thrust24THRUST_300001_SM_1000_NS12placeholders2_1E,(_ZN34_INTERNAL_1e98b89f_4_k_cu_bb20ad834cuda3std3__45__cpo3endE - _ZN34_INTERNAL_1e98b89f_4_k_cu_bb20ad836thrust24THRUST_300001_SM_1000_NS12placeholders2_1E)
_ZN34_INTERNAL_1e98b89f_4_k_cu_bb20ad836thrust24THRUST_300001_SM_1000_NS12placeholders2_1E:
	.zero		1
	.type		_ZN34_INTERNAL_1e98b89f_4_k_cu_bb20ad834cuda3std3__45__cpo3endE,@object
	.size		_ZN34_INTERNAL_1e98b89f_4_k_cu_bb20ad834cuda3std3__45__cpo3endE,(_ZN34_INTERNAL_1e98b89f_4_k_cu_bb20ad834cuda3std6ranges3__45__cpo3endE - _ZN34_INTERNAL_1e98b89f_4_k_cu_bb20ad834cuda3std3__45__cpo3endE)
_ZN34_INTERNAL_1e98b89f_4_k_cu_bb20ad834cuda3std3__45__cpo3endE:
	.zero		1
	.type		_ZN34_INTERNAL_1e98b89f_4_k_cu_bb20ad834cuda3std6ranges3__45__cpo3endE,@object
	.size		_ZN34_INTERNAL_1e98b89f_4_k_cu_bb20ad834cuda3std6ranges3__45__cpo3endE,(_ZN34_INTERNAL_1e98b89f_4_k_cu_bb20ad836thrust24THRUST_300001_SM_1000_NS12placeholders2_5E - _ZN34_INTERNAL_1e98b89f_4_k_cu_bb20ad834cuda3std6ranges3__45__cpo3endE)
_ZN34_INTERNAL_1e98b89f_4_k_cu_bb20ad834cuda3std6ranges3__45__cpo3endE:
	.zero		1
	.type		_ZN34_INTERNAL_1e98b89f_4_k_cu_bb20ad836thrust24THRUST_300001_SM_1000_NS12placeholders2_5E,@object
	.size		_ZN34_INTERNAL_1e98b89f_4_k_cu_bb20ad836thrust24THRUST_300001_SM_1000_NS12placeholders2_5E,(_ZN34_INTERNAL_1e98b89f_4_k_cu_bb20ad834cuda3std3__45__cpo4rendE - _ZN34_INTERNAL_1e98b89f_4_k_cu_bb20ad836thrust24THRUST_300001_SM_1000_NS12placeholders2_5E)
_ZN34_INTERNAL_1e98b89f_4_k_cu_bb20ad836thrust24THRUST_300001_SM_1000_NS12placeholders2_5E:
	.zero		1
	.type		_ZN34_INTERNAL_1e98b89f_4_k_cu_bb20ad834cuda3std3__45__cpo4rendE,@object
	.size		_ZN34_INTERNAL_1e98b89f_4_k_cu_bb20ad834cuda3std3__45__cpo4rendE,(_ZN34_INTERNAL_1e98b89f_4_k_cu_bb20ad834cuda3std6ranges3__45__cpo9iter_swapE - _ZN34_INTERNAL_1e98b89f_4_k_cu_bb20ad834cuda3std3__45__cpo4rendE)
_ZN34_INTERNAL_1e98b89f_4_k_cu_bb20ad834cuda3std3__45__cpo4rendE:
	.zero		1
	.type		_ZN34_INTERNAL_1e98b89f_4_k_cu_bb20ad834cuda3std6ranges3__45__cpo9iter_swapE,@object
	.size		_ZN34_INTERNAL_1e98b89f_4_k_cu_bb20ad834cuda3std6ranges3__45__cpo9iter_swapE,(_ZN34_INTERNAL_1e98b89f_4_k_cu_bb20ad834cuda3std3__48unexpectE - _ZN34_INTERNAL_1e98b89f_4_k_cu_bb20ad834cuda3std6ranges3__45__cpo9iter_swapE)
_ZN34_INTERNAL_1e98b89f_4_k_cu_bb20ad834cuda3std6ranges3__45__cpo9iter_swapE:
	.zero		1
	.type		_ZN34_INTERNAL_1e98b89f_4_k_cu_bb20ad834cuda3std3__48unexpectE,@object
	.size		_ZN34_INTERNAL_1e98b89f_4_k_cu_bb20ad834cuda3std3__48unexpectE,(_ZN34_INTERNAL_1e98b89f_4_k_cu_bb20ad836thrust24THRUST_300001_SM_1000_NS8cuda_cub3parE - _ZN34_INTERNAL_1e98b89f_4_k_cu_bb20ad834cuda3std3__48unexpectE)
_ZN34_INTERNAL_1e98b89f_4_k_cu_bb20ad834cuda3std3__48unexpectE:
	.zero		1
	.type		_ZN34_INTERNAL_1e98b89f_4_k_cu_bb20ad836thrust24THRUST_300001_SM_1000_NS8cuda_cub3parE,@object
	.size		_ZN34_INTERNAL_1e98b89f_4_k_cu_bb20ad836thrust24THRUST_300001_SM_1000_NS8cuda_cub3parE,(.L_29 - _ZN34_INTERNAL_1e98b89f_4_k_cu_bb20ad836thrust24THRUST_300001_SM_1000_NS8cuda_cub3parE)
_ZN34_INTERNAL_1e98b89f_4_k_cu_bb20ad836thrust24THRUST_300001_SM_1000_NS8cuda_cub3parE:
	.zero		1
.L_29:


//--------------------- .nv.constant0._ZN3cub18CUB_300001_SM_10006detail11EmptyKernelIvEEvv --------------------------
	.section	.nv.constant0._ZN3cub18CUB_300001_SM_10006detail11EmptyKernelIvEEvv,"a",@progbits
	.sectionflags	@""
	.align	4
.nv.constant0._ZN3cub18CUB_300001_SM_10006detail11EmptyKernelIvEEvv:
	.zero		896


//--------------------- .nv.constant0._Z24getTransformed_xy_KernelPfS_ --------------------------
	.section	.nv.constant0._Z24getTransformed_xy_KernelPfS_,"a",@progbits
	.sectionflags	@""
	.align	4
.nv.constant0._Z24getTransformed_xy_KernelPfS_:
	.zero		912


//--------------------- .nv.constant0._Z9sumKernelPfS_S_ --------------------------
	.section	.nv.constant0._Z9sumKernelPfS_S_,"a",@progbits
	.sectionflags	@""
	.align	4
.nv.constant0._Z9sumKernelPfS_S_:
	.zero		920


//--------------------- .nv.constant0._Z6VecAddPfS_S_ --------------------------
	.section	.nv.constant0._Z6VecAddPfS_S_,"a",@progbits
	.sectionflags	@""
	.align	4
.nv.constant0._Z6VecAddPfS_S_:
	.zero		920


//--------------------- SYMBOLS --------------------------

	.type		.nv.reservedSmem.offset0,@object
	.size		.nv.reservedSmem.offset0,0x4
